	.headerflags	@"EF_CUDA_TEXMODE_UNIFIED EF_CUDA_64BIT_ADDRESS EF_CUDA_ACCELERATORS EF_CUDA_SM90 EF_CUDA_VIRTUAL_SM(EF_CUDA_SM90)"
	.elftype	@"ET_EXEC"


//--------------------- .nv.info                  --------------------------
	.section	.nv.info,"",@"SHT_CUDA_INFO"
	.align	4


	//----- nvinfo : EIATTR_REGCOUNT
	.align		4
        /*0000*/ 	.byte	0x04, 0x2f
        /*0002*/ 	.short	(.L_1 - .L_0)
	.align		4
.L_0:
        /*0004*/ 	.word	index@(triton_poi_fused_add_native_layer_norm_6)
        /*0008*/ 	.word	0x0000001e


	//----- nvinfo : EIATTR_MIN_STACK_SIZE
	.align		4
.L_1:
        /*000c*/ 	.byte	0x04, 0x12
        /*000e*/ 	.short	(.L_3 - .L_2)
	.align		4
.L_2:
        /*0010*/ 	.word	index@(triton_poi_fused_add_native_layer_norm_6)
        /*0014*/ 	.word	0x00000000


	//----- nvinfo : EIATTR_FRAME_SIZE
	.align		4
.L_3:
        /*0018*/ 	.byte	0x04, 0x11
        /*001a*/ 	.short	(.L_5 - .L_4)
	.align		4
.L_4:
        /*001c*/ 	.word	index@(triton_poi_fused_add_native_layer_norm_6)
        /*0020*/ 	.word	0x00000000


	//----- nvinfo : EIATTR_MIN_STACK_SIZE
	.align		4
.L_5:
        /*0024*/ 	.byte	0x04, 0x12
        /*0026*/ 	.short	(.L_7 - .L_6)
	.align		4
.L_6:
        /*0028*/ 	.word	index@(triton_poi_fused_add_native_layer_norm_6)
        /*002c*/ 	.word	0x00000000
.L_7:


//--------------------- .nv.info.triton_poi_fused_add_native_layer_norm_6 --------------------------
	.section	.nv.info.triton_poi_fused_add_native_layer_norm_6,"",@"SHT_CUDA_INFO"
	.sectionflags	@""
	.align	4


	//----- nvinfo : EIATTR_CUDA_API_VERSION
	.align		4
        /*0000*/ 	.byte	0x04, 0x37
        /*0002*/ 	.short	(.L_9 - .L_8)
.L_8:
        /*0004*/ 	.word	0x0000007c


	//----- nvinfo : EIATTR_KPARAM_INFO
	.align		4
.L_9:
        /*0008*/ 	.byte	0x04, 0x17
        /*000a*/ 	.short	(.L_11 - .L_10)
.L_10:
        /*000c*/ 	.word	0x00000000
        /*0010*/ 	.short	0x0007
        /*0012*/ 	.short	0x0038
        /*0014*/ 	.byte	0x00, 0xf0, 0x11, 0x00


	//----- nvinfo : EIATTR_KPARAM_INFO
	.align		4
.L_11:
        /*0018*/ 	.byte	0x04, 0x17
        /*001a*/ 	.short	(.L_13 - .L_12)
.L_12:
        /*001c*/ 	.word	0x00000000
        /*0020*/ 	.short	0x0006
        /*0022*/ 	.short	0x0030
        /*0024*/ 	.byte	0x00, 0xf4, 0x21, 0x00


	//----- nvinfo : EIATTR_KPARAM_INFO
	.align		4
.L_13:
        /*0028*/ 	.byte	0x04, 0x17
        /*002a*/ 	.short	(.L_15 - .L_14)
.L_14:
        /*002c*/ 	.word	0x00000000
        /*0030*/ 	.short	0x0005
        /*0032*/ 	.short	0x0028
        /*0034*/ 	.byte	0x00, 0xf4, 0x21, 0x00


	//----- nvinfo : EIATTR_KPARAM_INFO
	.align		4
.L_15:
        /*0038*/ 	.byte	0x04, 0x17
        /*003a*/ 	.short	(.L_17 - .L_16)
.L_16:
        /*003c*/ 	.word	0x00000000
        /*0040*/ 	.short	0x0004
        /*0042*/ 	.short	0x0020
        /*0044*/ 	.byte	0x00, 0xf4, 0x21, 0x00


	//----- nvinfo : EIATTR_KPARAM_INFO
	.align		4
.L_17:
        /*0048*/ 	.byte	0x04, 0x17
        /*004a*/ 	.short	(.L_19 - .L_18)
.L_18:
        /*004c*/ 	.word	0x00000000
        /*0050*/ 	.short	0x0003
        /*0052*/ 	.short	0x0018
        /*0054*/ 	.byte	0x00, 0xf4, 0x21, 0x00


	//----- nvinfo : EIATTR_KPARAM_INFO
	.align		4
.L_19:
        /*0058*/ 	.byte	0x04, 0x17
        /*005a*/ 	.short	(.L_21 - .L_20)
.L_20:
        /*005c*/ 	.word	0x00000000
        /*0060*/ 	.short	0x0002
        /*0062*/ 	.short	0x0010
        /*0064*/ 	.byte	0x00, 0xf4, 0x21, 0x00


	//----- nvinfo : EIATTR_KPARAM_INFO
	.align		4
.L_21:
        /*0068*/ 	.byte	0x04, 0x17
        /*006a*/ 	.short	(.L_23 - .L_22)
.L_22:
        /*006c*/ 	.word	0x00000000
        /*0070*/ 	.short	0x0001
        /*0072*/ 	.short	0x0008
        /*0074*/ 	.byte	0x00, 0xf4, 0x21, 0x00


	//----- nvinfo : EIATTR_KPARAM_INFO
	.align		4
.L_23:
        /*0078*/ 	.byte	0x04, 0x17
        /*007a*/ 	.short	(.L_25 - .L_24)
.L_24:
        /*007c*/ 	.word	0x00000000
        /*0080*/ 	.short	0x0000
        /*0082*/ 	.short	0x0000
        /*0084*/ 	.byte	0x00, 0xf4, 0x21, 0x00


	//----- nvinfo : EIATTR_SPARSE_MMA_MASK
	.align		4
.L_25:
        /*0088*/ 	.byte	0x03, 0x50
        /*008a*/ 	.short	0x0000


	//----- nvinfo : EIATTR_MAXREG_COUNT
	.align		4
        /*008c*/ 	.byte	0x03, 0x1b
        /*008e*/ 	.short	0x00ff


	//----- nvinfo : EIATTR_EXIT_INSTR_OFFSETS
	.align		4
        /*0090*/ 	.byte	0x04, 0x1c
        /*0092*/ 	.short	(.L_27 - .L_26)


	//   ....[0]....
.L_26:
        /*0094*/ 	.word	0x00000320


	//   ....[1]....
        /*0098*/ 	.word	0x00000340


	//----- nvinfo : EIATTR_REQNTID
	.align		4
.L_27:
        /*009c*/ 	.byte	0x04, 0x10
        /*009e*/ 	.short	(.L_29 - .L_28)
.L_28:
        /*00a0*/ 	.word	0x00000020
        /*00a4*/ 	.word	0x00000001
        /*00a8*/ 	.word	0x00000001


	//----- nvinfo : EIATTR_CBANK_PARAM_SIZE
	.align		4
.L_29:
        /*00ac*/ 	.byte	0x03, 0x19
        /*00ae*/ 	.short	0x003c


	//----- nvinfo : EIATTR_PARAM_CBANK
	.align		4
        /*00b0*/ 	.byte	0x04, 0x0a
        /*00b2*/ 	.short	(.L_31 - .L_30)
	.align		4
.L_30:
        /*00b4*/ 	.word	index@(.nv.constant0.triton_poi_fused_add_native_layer_norm_6)
        /*00b8*/ 	.short	0x0210
        /*00ba*/ 	.short	0x003c


	//----- nvinfo : EIATTR_SW_WAR
	.align		4
.L_31:
        /*00bc*/ 	.byte	0x04, 0x36
        /*00be*/ 	.short	(.L_33 - .L_32)
.L_32:
        /*00c0*/ 	.word	0x00000008
.L_33:


//--------------------- .nv.callgraph             --------------------------
	.section	.nv.callgraph,"",@"SHT_CUDA_CALLGRAPH"
	.align	4
	.sectionentsize	8
	.align		4
        /*0000*/ 	.word	0x00000000
	.align		4
        /*0004*/ 	.word	0xffffffff
	.align		4
        /*0008*/ 	.word	0x00000000
	.align		4
        /*000c*/ 	.word	0xfffffffe
	.align		4
        /*0010*/ 	.word	0x00000000
	.align		4
        /*0014*/ 	.word	0xfffffffd
	.align		4
        /*0018*/ 	.word	0x00000000
	.align		4
        /*001c*/ 	.word	0xfffffffc


//--------------------- .text.triton_poi_fused_add_native_layer_norm_6 --------------------------
	.section	.text.triton_poi_fused_add_native_layer_norm_6,"ax",@progbits
	.align	128
        .global         triton_poi_fused_add_native_layer_norm_6
        .type           triton_poi_fused_add_native_layer_norm_6,@function
        .size           triton_poi_fused_add_native_layer_norm_6,(.L_x_1 - triton_poi_fused_add_native_layer_norm_6)
        .other          triton_poi_fused_add_native_layer_norm_6,@"STO_CUDA_ENTRY STV_DEFAULT"
triton_poi_fused_add_native_layer_norm_6:
.text.triton_poi_fused_add_native_layer_norm_6:
[----:B------:R-:W0:Y:S01]  /*0000*/  LDC R1, c[0x0][0x28] ;  /* 0x00000a00ff017b82 */ /* 0x000e220000000800 */
[----:B------:R-:W1:Y:S07]  /*0010*/  S2R R0, SR_TID.X ;  /* 0x0000000000007919 */ /* 0x000e6e0000002100 */
[----:B------:R-:W2:Y:S01]  /*0020*/  LDC.64 R2, c[0x0][0x220] ;  /* 0x00008800ff027b82 */ /* 0x000ea20000000a00 */
[----:B------:R-:W-:Y:S01]  /*0030*/  HFMA2.MMA R14, -RZ, RZ, 0, 0 ;  /* 0x00000000ff0e7435 */ /* 0x000fe200000001ff */
[----:B------:R-:W-:Y:S01]  /*0040*/  CS2R R20, SRZ ;  /* 0x0000000000147805 */ /* 0x000fe2000001ff00 */
[----:B------:R-:W3:Y:S01]  /*0050*/  S2R R15, SR_CTAID.X ;  /* 0x00000000000f7919 */ /* 0x000ee20000002500 */
[----:B------:R-:W-:-:S04]  /*0060*/  ULDC.64 UR4, c[0x0][0x208] ;  /* 0x0000820000047ab9 */ /* 0x000fc80000000a00 */
[----:B------:R-:W4:Y:S08]  /*0070*/  LDC.64 R4, c[0x0][0x218] ;  /* 0x00008600ff047b82 */ /* 0x000f300000000a00 */
[----:B------:R-:W5:Y:S08]  /*0080*/  LDC.64 R6, c[0x0][0x228] ;  /* 0x00008a00ff067b82 */ /* 0x000f700000000a00 */
[----:B------:R-:W5:Y:S01]  /*0090*/  LDC.64 R8, c[0x0][0x230] ;  /* 0x00008c00ff087b82 */ /* 0x000f620000000a00 */
[----:B-1----:R-:W-:-:S07]  /*00a0*/  SHF.L.U32 R0, R0, 0x1, RZ ;  /* 0x0000000100007819 */ /* 0x002fce00000006ff */
[----:B------:R-:W1:Y:S01]  /*00b0*/  LDC.64 R10, c[0x0][0x238] ;  /* 0x00008e00ff0a7b82 */ /* 0x000e620000000a00 */
[----:B------:R-:W-:-:S04]  /*00c0*/  LOP3.LUT R0, R0, 0x3e, RZ, 0xc0, !PT ;  /* 0x0000003e00007812 */ /* 0x000fc800078ec0ff */
[----:B---3--:R-:W-:-:S03]  /*00d0*/  LEA R15, R15, R0, 0x6 ;  /* 0x000000000f0f7211 */ /* 0x008fc600078e30ff */
[----:B------:R-:W3:Y:S01]  /*00e0*/  LDC.64 R12, c[0x0][0x210] ;  /* 0x00008400ff0c7b82 */ /* 0x000ee20000000a00 */
[----:B------:R-:W-:Y:S02]  /*00f0*/  SHF.R.S32.HI R0, RZ, 0x1f, R15 ;  /* 0x0000001fff007819 */ /* 0x000fe4000001140f */
[----:B------:R-:W-:Y:S02]  /*0100*/  ISETP.GE.AND P0, PT, R15, 0x40, PT ;  /* 0x000000400f00780c */ /* 0x000fe40003f06270 */
[----:B------:R-:W-:-:S04]  /*0110*/  LEA.HI R0, R0, R15, RZ, 0x2 ;  /* 0x0000000f00007211 */ /* 0x000fc800078f10ff */
[----:B------:R-:W-:Y:S02]  /*0120*/  SHF.R.S32.HI R17, RZ, 0x2, R0 ;  /* 0x00000002ff117819 */ /* 0x000fe40000011400 */
[----:B------:R-:W-:Y:S02]  /*0130*/  CS2R R18, SRZ ;  /* 0x0000000000127805 */ /* 0x000fe4000001ff00 */
[----:B------:R-:W-:Y:S01]  /*0140*/  LOP3.LUT R0, R0, 0xfffffffc, RZ, 0xc0, !PT ;  /* 0xfffffffc00007812 */ /* 0x000fe200078ec0ff */
[----:B----4-:R-:W-:Y:S01]  /*0150*/  IMAD.WIDE R4, R15, 0x4, R4 ;  /* 0x000000040f047825 */ /* 0x010fe200078e0204 */
[----:B------:R-:W-:-:S03]  /*0160*/  MOV R22, RZ ;  /* 0x000000ff00167202 */ /* 0x000fc60000000f00 */
[C---:B--2---:R-:W-:Y:S01]  /*0170*/  IMAD.WIDE R2, R17.reuse, 0x4, R2 ;  /* 0x0000000411027825 */ /* 0x044fe200078e0202 */
[----:B------:R-:W2:Y:S03]  /*0180*/  @!P0 LDG.E.64 R18, desc[UR4][R4.64] ;  /* 0x0000000404128981 */ /* 0x000ea6000c1e1b00 */
[----:B-----5:R-:W-:Y:S01]  /*0190*/  IMAD.WIDE R6, R17, 0x4, R6 ;  /* 0x0000000411067825 */ /* 0x020fe200078e0206 */
[----:B------:R-:W-:Y:S01]  /*01a0*/  IADD3 R17, R15, -R0, RZ ;  /* 0x800000000f117210 */ /* 0x000fe20007ffe0ff */
[----:B------:R-:W2:Y:S01]  /*01b0*/  @!P0 LDG.E.EL R21, desc[UR4][R2.64] ;  /* 0x0000000402158981 */ /* 0x000ea2000c2e1900 */
[----:B------:R-:W-:Y:S02]  /*01c0*/  CS2R R24, SRZ ;  /* 0x0000000000187805 */ /* 0x000fe4000001ff00 */
[----:B------:R-:W-:Y:S01]  /*01d0*/  CS2R R26, SRZ ;  /* 0x00000000001a7805 */ /* 0x000fe2000001ff00 */
[----:B------:R3:W4:Y:S01]  /*01e0*/  @!P0 LDG.E.EL R14, desc[UR4][R2.64] ;  /* 0x00000004020e8981 */ /* 0x000722000c2e1900 */
[----:B0-----:R-:W-:-:S03]  /*01f0*/  IMAD.WIDE R8, R17, 0x4, R8 ;  /* 0x0000000411087825 */ /* 0x001fc600078e0208 */
[----:B------:R-:W5:Y:S01]  /*0200*/  @!P0 LDG.E.EL R20, desc[UR4][R6.64] ;  /* 0x0000000406148981 */ /* 0x000f62000c2e1900 */
[----:B-1----:R-:W-:Y:S01]  /*0210*/  IMAD.WIDE R10, R17, 0x4, R10 ;  /* 0x00000004110a7825 */ /* 0x002fe200078e020a */
[----:B------:R-:W-:Y:S02]  /*0220*/  CS2R R16, SRZ ;  /* 0x0000000000107805 */ /* 0x000fe4000001ff00 */
[----:B------:R0:W5:Y:S01]  /*0230*/  @!P0 LDG.E.EL R22, desc[UR4][R6.64] ;  /* 0x0000000406168981 */ /* 0x000162000c2e1900 */
[----:B---3--:R-:W-:-:S03]  /*0240*/  IMAD.WIDE R2, R15, 0x4, R12 ;  /* 0x000000040f027825 */ /* 0x008fc600078e020c */
[----:B------:R-:W3:Y:S04]  /*0250*/  @!P0 LDG.E.EL.64 R24, desc[UR4][R8.64] ;  /* 0x0000000408188981 */ /* 0x000ee8000c2e1b00 */
[----:B------:R-:W3:Y:S01]  /*0260*/  @!P0 LDG.E.EL.64 R26, desc[UR4][R10.64] ;  /* 0x000000040a1a8981 */ /* 0x000ee2000c2e1b00 */
[----:B0-----:R-:W0:Y:S03]  /*0270*/  LDC.64 R6, c[0x0][0x240] ;  /* 0x00009000ff067b82 */ /* 0x001e260000000a00 */
[----:B------:R-:W3:Y:S01]  /*0280*/  @!P0 LDG.E.64 R16, desc[UR4][R2.64] ;  /* 0x0000000402108981 */ /* 0x000ee2000c1e1b00 */
[----:B0-----:R-:W-:-:S04]  /*0290*/  IMAD.WIDE R4, R15, 0x4, R6 ;  /* 0x000000040f047825 */ /* 0x001fc800078e0206 */
[----:B--2---:R-:W-:Y:S01]  /*02a0*/  FADD R21, -R21, R18 ;  /* 0x0000001215157221 */ /* 0x004fe20000000100 */
[----:B----4-:R-:W-:-:S03]  /*02b0*/  FADD R19, -R14, R19 ;  /* 0x000000130e137221 */ /* 0x010fc60000000100 */
[----:B-----5:R-:W-:Y:S01]  /*02c0*/  FMUL R21, R21, R20 ;  /* 0x0000001415157220 */ /* 0x020fe20000400000 */
[----:B------:R-:W-:-:S03]  /*02d0*/  FMUL R22, R19, R22 ;  /* 0x0000001613167220 */ /* 0x000fc60000400000 */
[----:B---3--:R-:W-:Y:S01]  /*02e0*/  FFMA R21, R21, R24, R26 ;  /* 0x0000001815157223 */ /* 0x008fe2000000001a */
[----:B------:R-:W-:-:S03]  /*02f0*/  FFMA R22, R22, R25, R27 ;  /* 0x0000001916167223 */ /* 0x000fc6000000001b */
[----:B------:R-:W-:Y:S01]  /*0300*/  FADD R16, R21, R16 ;  /* 0x0000001015107221 */ /* 0x000fe20000000000 */
[----:B------:R-:W-:Y:S01]  /*0310*/  FADD R17, R22, R17 ;  /* 0x0000001116117221 */ /* 0x000fe20000000000 */
[----:B------:R-:W-:Y:S06]  /*0320*/  @P0 EXIT ;  /* 0x000000000000094d */ /* 0x000fec0003800000 */
[----:B------:R-:W-:Y:S01]  /*0330*/  STG.E.64 desc[UR4][R4.64], R16 ;  /* 0x0000001004007986 */ /* 0x000fe2000c101b04 */
[----:B------:R-:W-:Y:S05]  /*0340*/  EXIT ;  /* 0x000000000000794d */ /* 0x000fea0003800000 */
.L_x_0:
[----:B------:R-:W-:-:S00]  /*0350*/  BRA `(.L_x_0) ;  /* 0xfffffffc00fc7947 */ /* 0x000fc0000383ffff */
[----:B------:R-:W-:-:S00]  /*0360*/  NOP ;  /* 0x0000000000007918 */ /* 0x000fc00000000000 */
        /* <DEDUP_REMOVED lines=9> */
.L_x_1:


//--------------------- .nv.constant0.triton_poi_fused_add_native_layer_norm_6 --------------------------
	.section	.nv.constant0.triton_poi_fused_add_native_layer_norm_6,"a",@progbits
	.sectionflags	@""
	.align	4
.nv.constant0.triton_poi_fused_add_native_layer_norm_6:
	.zero		588
